	.headerflags	@"EF_CUDA_TEXMODE_UNIFIED EF_CUDA_64BIT_ADDRESS EF_CUDA_ACCELERATORS EF_CUDA_SM90 EF_CUDA_VIRTUAL_SM(EF_CUDA_SM90)"
	.elftype	@"ET_EXEC"


//--------------------- .nv.info                  --------------------------
	.section	.nv.info,"",@"SHT_CUDA_INFO"
	.align	4


	//----- nvinfo : EIATTR_REGCOUNT
	.align		4
        /*0000*/ 	.byte	0x04, 0x2f
        /*0002*/ 	.short	(.L_3 - .L_2)
	.align		4
.L_2:
        /*0004*/ 	.word	index@(triton_poi_fused__native_batch_norm_legit_no_training_relu_2)
        /*0008*/ 	.word	0x00000020


	//----- nvinfo : EIATTR_MIN_STACK_SIZE
	.align		4
.L_3:
        /*000c*/ 	.byte	0x04, 0x12
        /*000e*/ 	.short	(.L_5 - .L_4)
	.align		4
.L_4:
        /*0010*/ 	.word	index@(triton_poi_fused__native_batch_norm_legit_no_training_relu_2)
        /*0014*/ 	.word	0x00000000


	//----- nvinfo : EIATTR_FRAME_SIZE
	.align		4
.L_5:
        /*0018*/ 	.byte	0x04, 0x11
        /*001a*/ 	.short	(.L_7 - .L_6)
	.align		4
.L_6:
        /*001c*/ 	.word	index@(triton_poi_fused__native_batch_norm_legit_no_training_relu_2)
        /*0020*/ 	.word	0x00000000


	//----- nvinfo : EIATTR_MIN_STACK_SIZE
	.align		4
.L_7:
        /*0024*/ 	.byte	0x04, 0x12
        /*0026*/ 	.short	(.L_9 - .L_8)
	.align		4
.L_8:
        /*0028*/ 	.word	index@(triton_poi_fused__native_batch_norm_legit_no_training_relu_2)
        /*002c*/ 	.word	0x00000000
.L_9:


//--------------------- .nv.info.triton_poi_fused__native_batch_norm_legit_no_training_relu_2 --------------------------
	.section	.nv.info.triton_poi_fused__native_batch_norm_legit_no_training_relu_2,"",@"SHT_CUDA_INFO"
	.sectionflags	@""
	.align	4


	//----- nvinfo : EIATTR_CUDA_API_VERSION
	.align		4
        /*0000*/ 	.byte	0x04, 0x37
        /*0002*/ 	.short	(.L_11 - .L_10)
.L_10:
        /*0004*/ 	.word	0x0000007c


	//----- nvinfo : EIATTR_KPARAM_INFO
	.align		4
.L_11:
        /*0008*/ 	.byte	0x04, 0x17
        /*000a*/ 	.short	(.L_13 - .L_12)
.L_12:
        /*000c*/ 	.word	0x00000000
        /*0010*/ 	.short	0x0006
        /*0012*/ 	.short	0x0030
        /*0014*/ 	.byte	0x00, 0xf0, 0x11, 0x00


	//----- nvinfo : EIATTR_KPARAM_INFO
	.align		4
.L_13:
        /*0018*/ 	.byte	0x04, 0x17
        /*001a*/ 	.short	(.L_15 - .L_14)
.L_14:
        /*001c*/ 	.word	0x00000000
        /*0020*/ 	.short	0x0005
        /*0022*/ 	.short	0x0028
        /*0024*/ 	.byte	0x00, 0xf4, 0x21, 0x00


	//----- nvinfo : EIATTR_KPARAM_INFO
	.align		4
.L_15:
        /*0028*/ 	.byte	0x04, 0x17
        /*002a*/ 	.short	(.L_17 - .L_16)
.L_16:
        /*002c*/ 	.word	0x00000000
        /*0030*/ 	.short	0x0004
        /*0032*/ 	.short	0x0020
        /*0034*/ 	.byte	0x00, 0xf4, 0x21, 0x00


	//----- nvinfo : EIATTR_KPARAM_INFO
	.align		4
.L_17:
        /*0038*/ 	.byte	0x04, 0x17
        /*003a*/ 	.short	(.L_19 - .L_18)
.L_18:
        /*003c*/ 	.word	0x00000000
        /*0040*/ 	.short	0x0003
        /*0042*/ 	.short	0x0018
        /*0044*/ 	.byte	0x00, 0xf4, 0x21, 0x00


	//----- nvinfo : EIATTR_KPARAM_INFO
	.align		4
.L_19:
        /*0048*/ 	.byte	0x04, 0x17
        /*004a*/ 	.short	(.L_21 - .L_20)
.L_20:
        /*004c*/ 	.word	0x00000000
        /*0050*/ 	.short	0x0002
        /*0052*/ 	.short	0x0010
        /*0054*/ 	.byte	0x00, 0xf4, 0x21, 0x00


	//----- nvinfo : EIATTR_KPARAM_INFO
	.align		4
.L_21:
        /*0058*/ 	.byte	0x04, 0x17
        /*005a*/ 	.short	(.L_23 - .L_22)
.L_22:
        /*005c*/ 	.word	0x00000000
        /*0060*/ 	.short	0x0001
        /*0062*/ 	.short	0x0008
        /*0064*/ 	.byte	0x00, 0xf4, 0x21, 0x00


	//----- nvinfo : EIATTR_KPARAM_INFO
	.align		4
.L_23:
        /*0068*/ 	.byte	0x04, 0x17
        /*006a*/ 	.short	(.L_25 - .L_24)
.L_24:
        /*006c*/ 	.word	0x00000000
        /*0070*/ 	.short	0x0000
        /*0072*/ 	.short	0x0000
        /*0074*/ 	.byte	0x00, 0xf4, 0x21, 0x00


	//----- nvinfo : EIATTR_SPARSE_MMA_MASK
	.align		4
.L_25:
        /*0078*/ 	.byte	0x03, 0x50
        /*007a*/ 	.short	0x0000


	//----- nvinfo : EIATTR_MAXREG_COUNT
	.align		4
        /*007c*/ 	.byte	0x03, 0x1b
        /*007e*/ 	.short	0x00ff


	//----- nvinfo : EIATTR_EXIT_INSTR_OFFSETS
	.align		4
        /*0080*/ 	.byte	0x04, 0x1c
        /*0082*/ 	.short	(.L_27 - .L_26)


	//   ....[0]....
.L_26:
        /*0084*/ 	.word	0x000006c0


	//----- nvinfo : EIATTR_REQNTID
	.align		4
.L_27:
        /*0088*/ 	.byte	0x04, 0x10
        /*008a*/ 	.short	(.L_29 - .L_28)
.L_28:
        /*008c*/ 	.word	0x00000080
        /*0090*/ 	.word	0x00000001
        /*0094*/ 	.word	0x00000001


	//----- nvinfo : EIATTR_CBANK_PARAM_SIZE
	.align		4
.L_29:
        /*0098*/ 	.byte	0x03, 0x19
        /*009a*/ 	.short	0x0034


	//----- nvinfo : EIATTR_PARAM_CBANK
	.align		4
        /*009c*/ 	.byte	0x04, 0x0a
        /*009e*/ 	.short	(.L_31 - .L_30)
	.align		4
.L_30:
        /*00a0*/ 	.word	index@(.nv.constant0.triton_poi_fused__native_batch_norm_legit_no_training_relu_2)
        /*00a4*/ 	.short	0x0210
        /*00a6*/ 	.short	0x0034


	//----- nvinfo : EIATTR_SW_WAR
	.align		4
.L_31:
        /*00a8*/ 	.byte	0x04, 0x36
        /*00aa*/ 	.short	(.L_33 - .L_32)
.L_32:
        /*00ac*/ 	.word	0x00000008
.L_33:


//--------------------- .nv.callgraph             --------------------------
	.section	.nv.callgraph,"",@"SHT_CUDA_CALLGRAPH"
	.align	4
	.sectionentsize	8
	.align		4
        /*0000*/ 	.word	0x00000000
	.align		4
        /*0004*/ 	.word	0xffffffff
	.align		4
        /*0008*/ 	.word	0x00000000
	.align		4
        /*000c*/ 	.word	0xfffffffe
	.align		4
        /*0010*/ 	.word	0x00000000
	.align		4
        /*0014*/ 	.word	0xfffffffd
	.align		4
        /*0018*/ 	.word	0x00000000
	.align		4
        /*001c*/ 	.word	0xfffffffc


//--------------------- .nv.constant4             --------------------------
	.section	.nv.constant4,"a",@progbits
	.align	8
	.align		8
.nv.constant4:
        /*0000*/ 	.dword	_$_str
	.align		8
        /*0008*/ 	.dword	_$_str_$_2


//--------------------- .text.triton_poi_fused__native_batch_norm_legit_no_training_relu_2 --------------------------
	.section	.text.triton_poi_fused__native_batch_norm_legit_no_training_relu_2,"ax",@progbits
	.align	128
        .global         triton_poi_fused__native_batch_norm_legit_no_training_relu_2
        .type           triton_poi_fused__native_batch_norm_legit_no_training_relu_2,@function
        .size           triton_poi_fused__native_batch_norm_legit_no_training_relu_2,(.L_x_1 - triton_poi_fused__native_batch_norm_legit_no_training_relu_2)
        .other          triton_poi_fused__native_batch_norm_legit_no_training_relu_2,@"STO_CUDA_ENTRY STV_DEFAULT"
triton_poi_fused__native_batch_norm_legit_no_training_relu_2:
.text.triton_poi_fused__native_batch_norm_legit_no_training_relu_2:
[----:B------:R-:W-:Y:S01]  /*0000*/  LDC R1, c[0x0][0x28] ;  /* 0x00000a00ff017b82 */ /* 0x000fe20000000800 */
[----:B------:R-:W1:Y:S01]  /*0010*/  S2R R0, SR_TID.X ;  /* 0x0000000000007919 */ /* 0x000e620000002100 */
[----:B------:R-:W-:-:S06]  /*0020*/  ULDC.64 UR4, c[0x0][0x208] ;  /* 0x0000820000047ab9 */ /* 0x000fcc0000000a00 */
[----:B------:R-:W2:Y:S01]  /*0030*/  LDC.64 R16, c[0x0][0x218] ;  /* 0x00008600ff107b82 */ /* 0x000ea20000000a00 */
[----:B------:R-:W3:Y:S07]  /*0040*/  S2R R3, SR_CTAID.X ;  /* 0x0000000000037919 */ /* 0x000eee0000002500 */
[----:B------:R-:W4:Y:S08]  /*0050*/  LDC.64 R14, c[0x0][0x210] ;  /* 0x00008400ff0e7b82 */ /* 0x000f300000000a00 */
[----:B------:R-:W5:Y:S01]  /*0060*/  LDC.64 R12, c[0x0][0x230] ;  /* 0x00008c00ff0c7b82 */ /* 0x000f620000000a00 */
[----:B-1----:R-:W-:-:S02]  /*0070*/  SHF.L.U32 R0, R0, 0x2, RZ ;  /* 0x0000000200007819 */ /* 0x002fc400000006ff */
[----:B---3--:R-:W-:Y:S02]  /*0080*/  SHF.R.S32.HI R5, RZ, 0x15, R3 ;  /* 0x00000015ff057819 */ /* 0x008fe40000011403 */
[----:B------:R-:W-:Y:S02]  /*0090*/  LOP3.LUT R0, R0, 0x1fc, RZ, 0xc0, !PT ;  /* 0x000001fc00007812 */ /* 0x000fe400078ec0ff */
[----:B------:R-:W-:Y:S02]  /*00a0*/  SGXT R5, R5, 0x1 ;  /* 0x000000010505781a */ /* 0x000fe40000000200 */
[----:B------:R-:W-:Y:S02]  /*00b0*/  LEA R18, R3, R0, 0xa ;  /* 0x0000000003127211 */ /* 0x000fe400078e50ff */
[----:B------:R-:W1:Y:S02]  /*00c0*/  LDC.64 R2, c[0x0][0x220] ;  /* 0x00008800ff027b82 */ /* 0x000e640000000a00 */
[----:B------:R-:W-:-:S04]  /*00d0*/  LEA.HI R5, R5, R18, RZ, 0xc ;  /* 0x0000001205057211 */ /* 0x000fc800078f60ff */
[----:B------:R-:W-:Y:S02]  /*00e0*/  SHF.R.S32.HI R23, RZ, 0xc, R5 ;  /* 0x0000000cff177819 */ /* 0x000fe40000011405 */
[----:B------:R-:W-:Y:S02]  /*00f0*/  IADD3 R5, R5, 0x200, RZ ;  /* 0x0000020005057810 */ /* 0x000fe40007ffe0ff */
[----:B------:R-:W-:Y:S02]  /*0100*/  LEA.HI R0, R23, R23, RZ, 0x6 ;  /* 0x0000001717007211 */ /* 0x000fe400078f30ff */
[----:B------:R-:W-:Y:S02]  /*0110*/  SHF.R.S32.HI R5, RZ, 0xc, R5 ;  /* 0x0000000cff057819 */ /* 0x000fe40000011405 */
[----:B------:R-:W-:Y:S02]  /*0120*/  LOP3.LUT R0, R0, 0xffffffc0, RZ, 0xc0, !PT ;  /* 0xffffffc000007812 */ /* 0x000fe400078ec0ff */
[----:B------:R-:W-:-:S02]  /*0130*/  LEA.HI R4, R5, R5, RZ, 0x6 ;  /* 0x0000000505047211 */ /* 0x000fc400078f30ff */
[----:B------:R-:W-:Y:S02]  /*0140*/  IADD3 R23, R23, -R0, RZ ;  /* 0x8000000017177210 */ /* 0x000fe40007ffe0ff */
[----:B------:R-:W-:-:S04]  /*0150*/  LOP3.LUT R4, R4, 0xffffffc0, RZ, 0xc0, !PT ;  /* 0xffffffc004047812 */ /* 0x000fc800078ec0ff */
[----:B------:R-:W-:Y:S01]  /*0160*/  IADD3 R19, R5, -R4, RZ ;  /* 0x8000000405137210 */ /* 0x000fe20007ffe0ff */
[----:B-1----:R-:W-:-:S04]  /*0170*/  IMAD.WIDE R8, R23, 0x4, R2 ;  /* 0x0000000417087825 */ /* 0x002fc800078e0202 */
[----:B------:R-:W-:Y:S01]  /*0180*/  IMAD.WIDE R10, R19, 0x4, R2 ;  /* 0x00000004130a7825 */ /* 0x000fe200078e0202 */
[----:B------:R-:W3:Y:S01]  /*0190*/  LDG.E.EL R20, desc[UR4][R8.64] ;  /* 0x0000000408147981 */ /* 0x000ee2000c2e1900 */
[----:B------:R-:W1:Y:S03]  /*01a0*/  LDC.64 R2, c[0x0][0x228] ;  /* 0x00008a00ff027b82 */ /* 0x000e660000000a00 */
[----:B------:R-:W3:Y:S01]  /*01b0*/  LDG.E.EL R21, desc[UR4][R10.64] ;  /* 0x000000040a157981 */ /* 0x000ee2000c2e1900 */
[----:B--2---:R-:W-:-:S04]  /*01c0*/  IMAD.WIDE R26, R23, 0x4, R16 ;  /* 0x00000004171a7825 */ /* 0x004fc800078e0210 */
[----:B----4-:R-:W-:Y:S01]  /*01d0*/  IMAD.WIDE R14, R18, 0x4, R14 ;  /* 0x00000004120e7825 */ /* 0x010fe200078e020e */
[----:B------:R-:W2:Y:S04]  /*01e0*/  LDG.E.EL R0, desc[UR4][R26.64] ;  /* 0x000000041a007981 */ /* 0x000ea8000c2e1900 */
[----:B------:R-:W2:Y:S01]  /*01f0*/  LDG.E.128 R4, desc[UR4][R14.64] ;  /* 0x000000040e047981 */ /* 0x000ea2000c1e1d00 */
[----:B------:R-:W-:-:S03]  /*0200*/  IMAD.WIDE R16, R19, 0x4, R16 ;  /* 0x0000000413107825 */ /* 0x000fc600078e0210 */
[----:B------:R-:W4:Y:S04]  /*0210*/  LDG.E.128 R8, desc[UR4][R14.64+0x800] ;  /* 0x000800040e087981 */ /* 0x000f28000c1e1d00 */
[----:B------:R-:W4:Y:S01]  /*0220*/  LDG.E.EL R16, desc[UR4][R16.64] ;  /* 0x0000000410107981 */ /* 0x000f22000c2e1900 */
[----:B01----:R-:W-:-:S04]  /*0230*/  IMAD.WIDE R24, R23, 0x4, R2 ;  /* 0x0000000417187825 */ /* 0x003fc800078e0202 */
[----:B-----5:R-:W-:Y:S02]  /*0240*/  IMAD.WIDE R22, R23, 0x4, R12 ;  /* 0x0000000417167825 */ /* 0x020fe400078e020c */
[----:B------:R-:W5:Y:S04]  /*0250*/  LDG.E.EL R24, desc[UR4][R24.64] ;  /* 0x0000000418187981 */ /* 0x000f68000c2e1900 */
[----:B------:R-:W5:Y:S01]  /*0260*/  LDG.E.EL R23, desc[UR4][R22.64] ;  /* 0x0000000416177981 */ /* 0x000f62000c2e1900 */
[----:B------:R-:W-:-:S04]  /*0270*/  IMAD.WIDE R2, R19, 0x4, R2 ;  /* 0x0000000413027825 */ /* 0x000fc800078e0202 */
[----:B------:R-:W-:Y:S02]  /*0280*/  IMAD.WIDE R28, R19, 0x4, R12 ;  /* 0x00000004131c7825 */ /* 0x000fe400078e020c */
[----:B------:R0:W4:Y:S04]  /*0290*/  LDG.E.EL R12, desc[UR4][R2.64] ;  /* 0x00000004020c7981 */ /* 0x000128000c2e1900 */
[----:B------:R-:W4:Y:S01]  /*02a0*/  LDG.E.EL R13, desc[UR4][R28.64] ;  /* 0x000000041c0d7981 */ /* 0x000f22000c2e1900 */
[----:B0-----:R-:W-:Y:S01]  /*02b0*/  HFMA2.MMA R3, -RZ, RZ, 1.625, 0 ;  /* 0x3e800000ff037435 */ /* 0x001fe200000001ff */
[----:B---3--:R-:W-:-:S04]  /*02c0*/  FADD R20, R20, 9.9999997473787516356e-06 ;  /* 0x3727c5ac14147421 */ /* 0x008fc80000000000 */
[----:B------:R-:W0:Y:S01]  /*02d0*/  MUFU.SQRT R19, R20 ;  /* 0x0000001400137308 */ /* 0x000e220000002000 */
[----:B------:R-:W-:-:S07]  /*02e0*/  FADD R21, R21, 9.9999997473787516356e-06 ;  /* 0x3727c5ac15157421 */ /* 0x000fce0000000000 */
[----:B------:R-:W1:Y:S01]  /*02f0*/  MUFU.SQRT R25, R21 ;  /* 0x0000001500197308 */ /* 0x000e620000002000 */
[C---:B0-----:R-:W-:Y:S02]  /*0300*/  FSETP.GT.AND P0, PT, R19.reuse, 8.50705917302346158658e+37, PT ;  /* 0x7e8000001300780b */ /* 0x041fe40003f04000 */
[----:B------:R-:W-:Y:S02]  /*0310*/  FSETP.GEU.AND P2, PT, R19, 1.175494350822287508e-38, PT ;  /* 0x008000001300780b */ /* 0x000fe40003f4e000 */
[C---:B-1----:R-:W-:Y:S02]  /*0320*/  FSETP.GT.AND P1, PT, R25.reuse, 8.50705917302346158658e+37, PT ;  /* 0x7e8000001900780b */ /* 0x042fe40003f24000 */
[----:B------:R-:W-:-:S07]  /*0330*/  FSETP.GEU.AND P3, PT, R25, 1.175494350822287508e-38, PT ;  /* 0x008000001900780b */ /* 0x000fce0003f6e000 */
[----:B------:R-:W-:-:S04]  /*0340*/  @P0 FMUL R19, R19, 0.25 ;  /* 0x3e80000013130820 */ /* 0x000fc80000400000 */
[----:B------:R-:W-:Y:S01]  /*0350*/  @!P2 FMUL R19, R19, 16777216 ;  /* 0x4b8000001313a820 */ /* 0x000fe20000400000 */
[----:B------:R-:W-:-:S05]  /*0360*/  @P1 FMUL R25, R25, 0.25 ;  /* 0x3e80000019191820 */ /* 0x000fca0000400000 */
[----:B------:R-:W0:Y:S01]  /*0370*/  MUFU.RCP R19, R19 ;  /* 0x0000001300137308 */ /* 0x000e220000001000 */
[----:B------:R-:W-:Y:S01]  /*0380*/  @!P3 FMUL R25, R25, 16777216 ;  /* 0x4b8000001919b820 */ /* 0x000fe20000400000 */
[----:B------:R-:W-:-:S06]  /*0390*/  FSEL R2, R3, 1, P0 ;  /* 0x3f80000003027808 */ /* 0x000fcc0000000000 */
[----:B------:R-:W1:Y:S01]  /*03a0*/  MUFU.RCP R14, R25 ;  /* 0x00000019000e7308 */ /* 0x000e620000001000 */
[----:B------:R-:W-:Y:S01]  /*03b0*/  FSEL R3, R3, 1, P1 ;  /* 0x3f80000003037808 */ /* 0x000fe20000800000 */
[----:B------:R-:W-:Y:S01]  /*03c0*/  @!P2 FMUL R2, R2, 16777216 ;  /* 0x4b8000000202a820 */ /* 0x000fe20000400000 */
[----:B--2---:R-:W-:-:S03]  /*03d0*/  FADD R4, R4, -R0 ;  /* 0x8000000004047221 */ /* 0x004fc60000000000 */
[----:B------:R-:W-:Y:S01]  /*03e0*/  @!P3 FMUL R3, R3, 16777216 ;  /* 0x4b8000000303b820 */ /* 0x000fe20000400000 */
[----:B0-----:R-:W-:Y:S01]  /*03f0*/  FMUL R15, R19, R2 ;  /* 0x00000002130f7220 */ /* 0x001fe20000400000 */
[--C-:B------:R-:W-:Y:S01]  /*0400*/  FADD R20, R5, -R0.reuse ;  /* 0x8000000005147221 */ /* 0x100fe20000000000 */
[--C-:B------:R-:W-:Y:S01]  /*0410*/  FADD R6, R6, -R0.reuse ;  /* 0x8000000006067221 */ /* 0x100fe20000000000 */
[----:B------:R-:W-:Y:S01]  /*0420*/  FADD R0, R7, -R0 ;  /* 0x8000000007007221 */ /* 0x000fe20000000000 */
[C---:B------:R-:W-:Y:S01]  /*0430*/  FMUL R5, R15.reuse, R4 ;  /* 0x000000040f057220 */ /* 0x040fe20000400000 */
[C---:B------:R-:W-:Y:S01]  /*0440*/  FMUL R4, R15.reuse, R20 ;  /* 0x000000140f047220 */ /* 0x040fe20000400000 */
[----:B-1----:R-:W-:Y:S02]  /*0450*/  FMUL R14, R14, R3 ;  /* 0x000000030e0e7220 */ /* 0x002fe40000400000 */
[----:B------:R-:W0:Y:S01]  /*0460*/  LDC.64 R2, c[0x0][0x238] ;  /* 0x00008e00ff027b82 */ /* 0x000e220000000a00 */
[C---:B------:R-:W-:Y:S01]  /*0470*/  FMUL R20, R15.reuse, R6 ;  /* 0x000000060f147220 */ /* 0x040fe20000400000 */
[----:B------:R-:W-:Y:S01]  /*0480*/  FMUL R6, R15, R0 ;  /* 0x000000000f067220 */ /* 0x000fe20000400000 */
[--C-:B----4-:R-:W-:Y:S01]  /*0490*/  FADD R7, R8, -R16.reuse ;  /* 0x8000001008077221 */ /* 0x110fe20000000000 */
[--C-:B------:R-:W-:Y:S01]  /*04a0*/  FADD R9, R9, -R16.reuse ;  /* 0x8000001009097221 */ /* 0x100fe20000000000 */
[--C-:B------:R-:W-:Y:S01]  /*04b0*/  FADD R15, R10, -R16.reuse ;  /* 0x800000100a0f7221 */ /* 0x100fe20000000000 */
[C-C-:B-----5:R-:W-:Y:S01]  /*04c0*/  FFMA R0, R24.reuse, R5, R23.reuse ;  /* 0x0000000518007223 */ /* 0x160fe20000000017 */
[----:B------:R-:W-:Y:S01]  /*04d0*/  FADD R11, R11, -R16 ;  /* 0x800000100b0b7221 */ /* 0x000fe20000000000 */
[C-C-:B------:R-:W-:Y:S01]  /*04e0*/  FFMA R4, R24.reuse, R4, R23.reuse ;  /* 0x0000000418047223 */ /* 0x140fe20000000017 */
[C-C-:B------:R-:W-:Y:S01]  /*04f0*/  FFMA R5, R24.reuse, R20, R23.reuse ;  /* 0x0000001418057223 */ /* 0x140fe20000000017 */
[----:B------:R-:W-:Y:S01]  /*0500*/  FFMA R23, R24, R6, R23 ;  /* 0x0000000618177223 */ /* 0x000fe20000000017 */
[C---:B------:R-:W-:Y:S01]  /*0510*/  FMUL R7, R14.reuse, R7 ;  /* 0x000000070e077220 */ /* 0x040fe20000400000 */
[C---:B------:R-:W-:Y:S01]  /*0520*/  FMUL R8, R14.reuse, R9 ;  /* 0x000000090e087220 */ /* 0x040fe20000400000 */
[C---:B------:R-:W-:Y:S01]  /*0530*/  FMUL R6, R14.reuse, R15 ;  /* 0x0000000f0e067220 */ /* 0x040fe20000400000 */
[----:B------:R-:W-:Y:S01]  /*0540*/  FMUL R14, R14, R11 ;  /* 0x0000000b0e0e7220 */ /* 0x000fe20000400000 */
[C-C-:B------:R-:W-:Y:S01]  /*0550*/  FFMA R9, R12.reuse, R7, R13.reuse ;  /* 0x000000070c097223 */ /* 0x140fe2000000000d */
[C-C-:B------:R-:W-:Y:S01]  /*0560*/  FFMA R8, R12.reuse, R8, R13.reuse ;  /* 0x000000080c087223 */ /* 0x140fe2000000000d */
[C-C-:B------:R-:W-:Y:S01]  /*0570*/  FFMA R10, R12.reuse, R6, R13.reuse ;  /* 0x000000060c0a7223 */ /* 0x140fe2000000000d */
[----:B------:R-:W-:Y:S01]  /*0580*/  FFMA R14, R12, R14, R13 ;  /* 0x0000000e0c0e7223 */ /* 0x000fe2000000000d */
[----:B------:R-:W-:-:S02]  /*0590*/  FSETP.GEU.AND P6, PT, R23, RZ, PT ;  /* 0x000000ff1700720b */ /* 0x000fc40003fce000 */
[----:B------:R-:W-:Y:S02]  /*05a0*/  FSETP.GEU.AND P0, PT, R5, RZ, PT ;  /* 0x000000ff0500720b */ /* 0x000fe40003f0e000 */
[----:B------:R-:W-:Y:S02]  /*05b0*/  FSETP.GEU.AND P1, PT, R4, RZ, PT ;  /* 0x000000ff0400720b */ /* 0x000fe40003f2e000 */
[----:B------:R-:W-:Y:S02]  /*05c0*/  FSETP.GEU.AND P3, PT, R14, RZ, PT ;  /* 0x000000ff0e00720b */ /* 0x000fe40003f6e000 */
[----:B------:R-:W-:Y:S02]  /*05d0*/  SEL R7, R23, RZ, P6 ;  /* 0x000000ff17077207 */ /* 0x000fe40003000000 */
[----:B------:R-:W-:Y:S02]  /*05e0*/  FSETP.GEU.AND P2, PT, R0, RZ, PT ;  /* 0x000000ff0000720b */ /* 0x000fe40003f4e000 */
[----:B------:R-:W-:-:S02]  /*05f0*/  FSETP.GEU.AND P4, PT, R10, RZ, PT ;  /* 0x000000ff0a00720b */ /* 0x000fc40003f8e000 */
[----:B------:R-:W-:Y:S02]  /*0600*/  FSETP.GEU.AND P5, PT, R9, RZ, PT ;  /* 0x000000ff0900720b */ /* 0x000fe40003fae000 */
[----:B------:R-:W-:Y:S02]  /*0610*/  FSETP.GEU.AND P6, PT, R8, RZ, PT ;  /* 0x000000ff0800720b */ /* 0x000fe40003fce000 */
[----:B------:R-:W-:Y:S01]  /*0620*/  SEL R6, R5, RZ, P0 ;  /* 0x000000ff05067207 */ /* 0x000fe20000000000 */
[----:B0-----:R-:W-:Y:S01]  /*0630*/  IMAD.WIDE R2, R18, 0x4, R2 ;  /* 0x0000000412027825 */ /* 0x001fe200078e0202 */
[----:B------:R-:W-:Y:S02]  /*0640*/  SEL R5, R4, RZ, P1 ;  /* 0x000000ff04057207 */ /* 0x000fe40000800000 */
[----:B------:R-:W-:Y:S02]  /*0650*/  SEL R15, R14, RZ, P3 ;  /* 0x000000ff0e0f7207 */ /* 0x000fe40001800000 */
[----:B------:R-:W-:-:S02]  /*0660*/  SEL R4, R0, RZ, P2 ;  /* 0x000000ff00047207 */ /* 0x000fc40001000000 */
[----:B------:R-:W-:Y:S02]  /*0670*/  SEL R14, R10, RZ, P4 ;  /* 0x000000ff0a0e7207 */ /* 0x000fe40002000000 */
[----:B------:R-:W-:Y:S02]  /*0680*/  SEL R12, R9, RZ, P5 ;  /* 0x000000ff090c7207 */ /* 0x000fe40002800000 */
[----:B------:R-:W-:Y:S01]  /*0690*/  SEL R13, R8, RZ, P6 ;  /* 0x000000ff080d7207 */ /* 0x000fe20003000000 */
[----:B------:R-:W-:Y:S04]  /*06a0*/  STG.E.128 desc[UR4][R2.64], R4 ;  /* 0x0000000402007986 */ /* 0x000fe8000c101d04 */
[----:B------:R-:W-:Y:S01]  /*06b0*/  STG.E.128 desc[UR4][R2.64+0x800], R12 ;  /* 0x0008000c02007986 */ /* 0x000fe2000c101d04 */
[----:B------:R-:W-:Y:S05]  /*06c0*/  EXIT ;  /* 0x000000000000794d */ /* 0x000fea0003800000 */
.L_x_0:
[----:B------:R-:W-:-:S00]  /*06d0*/  BRA `(.L_x_0) ;  /* 0xfffffffc00fc7947 */ /* 0x000fc0000383ffff */
[----:B------:R-:W-:-:S00]  /*06e0*/  NOP ;  /* 0x0000000000007918 */ /* 0x000fc00000000000 */
        /* <DEDUP_REMOVED lines=9> */
.L_x_1:


//--------------------- .nv.global.init           --------------------------
	.section	.nv.global.init,"aw",@progbits
.nv.global.init:
	.type		_$_str,@object
	.size		_$_str,(_$_str_$_2 - _$_str)
_$_str:
        /*0000*/ 	.byte	0x5f, 0x5f, 0x43, 0x55, 0x44, 0x41, 0x5f, 0x46, 0x54, 0x5a, 0x00
	.type		_$_str_$_2,@object
	.size		_$_str_$_2,(.L_1 - _$_str_$_2)
_$_str_$_2:
        /*000b*/ 	.byte	0x5f, 0x5f, 0x43, 0x55, 0x44, 0x41, 0x5f, 0x50, 0x52, 0x45, 0x43, 0x5f, 0x53, 0x51, 0x52, 0x54
        /*001b*/ 	.byte	0x00
.L_1:


//--------------------- .nv.constant0.triton_poi_fused__native_batch_norm_legit_no_training_relu_2 --------------------------
	.section	.nv.constant0.triton_poi_fused__native_batch_norm_legit_no_training_relu_2,"a",@progbits
	.sectionflags	@""
	.align	4
.nv.constant0.triton_poi_fused__native_batch_norm_legit_no_training_relu_2:
	.zero		580
